	.headerflags	@"EF_CUDA_TEXMODE_UNIFIED EF_CUDA_64BIT_ADDRESS EF_CUDA_ACCELERATORS EF_CUDA_SM90 EF_CUDA_VIRTUAL_SM(EF_CUDA_SM90)"
	.elftype	@"ET_EXEC"


//--------------------- .nv.info                  --------------------------
	.section	.nv.info,"",@"SHT_CUDA_INFO"
	.align	4


	//----- nvinfo : EIATTR_REGCOUNT
	.align		4
        /*0000*/ 	.byte	0x04, 0x2f
        /*0002*/ 	.short	(.L_1 - .L_0)
	.align		4
.L_0:
        /*0004*/ 	.word	index@(triton_poi_fused_cat_3)
        /*0008*/ 	.word	0x00000020


	//----- nvinfo : EIATTR_MIN_STACK_SIZE
	.align		4
.L_1:
        /*000c*/ 	.byte	0x04, 0x12
        /*000e*/ 	.short	(.L_3 - .L_2)
	.align		4
.L_2:
        /*0010*/ 	.word	index@(triton_poi_fused_cat_3)
        /*0014*/ 	.word	0x00000000


	//----- nvinfo : EIATTR_FRAME_SIZE
	.align		4
.L_3:
        /*0018*/ 	.byte	0x04, 0x11
        /*001a*/ 	.short	(.L_5 - .L_4)
	.align		4
.L_4:
        /*001c*/ 	.word	index@(triton_poi_fused_cat_3)
        /*0020*/ 	.word	0x00000000


	//----- nvinfo : EIATTR_MIN_STACK_SIZE
	.align		4
.L_5:
        /*0024*/ 	.byte	0x04, 0x12
        /*0026*/ 	.short	(.L_7 - .L_6)
	.align		4
.L_6:
        /*0028*/ 	.word	index@(triton_poi_fused_cat_3)
        /*002c*/ 	.word	0x00000000
.L_7:


//--------------------- .nv.info.triton_poi_fused_cat_3 --------------------------
	.section	.nv.info.triton_poi_fused_cat_3,"",@"SHT_CUDA_INFO"
	.sectionflags	@""
	.align	4


	//----- nvinfo : EIATTR_CUDA_API_VERSION
	.align		4
        /*0000*/ 	.byte	0x04, 0x37
        /*0002*/ 	.short	(.L_9 - .L_8)
.L_8:
        /*0004*/ 	.word	0x0000007c


	//----- nvinfo : EIATTR_KPARAM_INFO
	.align		4
.L_9:
        /*0008*/ 	.byte	0x04, 0x17
        /*000a*/ 	.short	(.L_11 - .L_10)
.L_10:
        /*000c*/ 	.word	0x00000000
        /*0010*/ 	.short	0x0006
        /*0012*/ 	.short	0x0030
        /*0014*/ 	.byte	0x00, 0xf0, 0x11, 0x00


	//----- nvinfo : EIATTR_KPARAM_INFO
	.align		4
.L_11:
        /*0018*/ 	.byte	0x04, 0x17
        /*001a*/ 	.short	(.L_13 - .L_12)
.L_12:
        /*001c*/ 	.word	0x00000000
        /*0020*/ 	.short	0x0005
        /*0022*/ 	.short	0x0028
        /*0024*/ 	.byte	0x00, 0xf4, 0x21, 0x00


	//----- nvinfo : EIATTR_KPARAM_INFO
	.align		4
.L_13:
        /*0028*/ 	.byte	0x04, 0x17
        /*002a*/ 	.short	(.L_15 - .L_14)
.L_14:
        /*002c*/ 	.word	0x00000000
        /*0030*/ 	.short	0x0004
        /*0032*/ 	.short	0x0020
        /*0034*/ 	.byte	0x00, 0xf4, 0x21, 0x00


	//----- nvinfo : EIATTR_KPARAM_INFO
	.align		4
.L_15:
        /*0038*/ 	.byte	0x04, 0x17
        /*003a*/ 	.short	(.L_17 - .L_16)
.L_16:
        /*003c*/ 	.word	0x00000000
        /*0040*/ 	.short	0x0003
        /*0042*/ 	.short	0x0018
        /*0044*/ 	.byte	0x00, 0xf4, 0x21, 0x00


	//----- nvinfo : EIATTR_KPARAM_INFO
	.align		4
.L_17:
        /*0048*/ 	.byte	0x04, 0x17
        /*004a*/ 	.short	(.L_19 - .L_18)
.L_18:
        /*004c*/ 	.word	0x00000000
        /*0050*/ 	.short	0x0002
        /*0052*/ 	.short	0x0010
        /*0054*/ 	.byte	0x00, 0xf4, 0x21, 0x00


	//----- nvinfo : EIATTR_KPARAM_INFO
	.align		4
.L_19:
        /*0058*/ 	.byte	0x04, 0x17
        /*005a*/ 	.short	(.L_21 - .L_20)
.L_20:
        /*005c*/ 	.word	0x00000000
        /*0060*/ 	.short	0x0001
        /*0062*/ 	.short	0x0008
        /*0064*/ 	.byte	0x00, 0xf4, 0x21, 0x00


	//----- nvinfo : EIATTR_KPARAM_INFO
	.align		4
.L_21:
        /*0068*/ 	.byte	0x04, 0x17
        /*006a*/ 	.short	(.L_23 - .L_22)
.L_22:
        /*006c*/ 	.word	0x00000000
        /*0070*/ 	.short	0x0000
        /*0072*/ 	.short	0x0000
        /*0074*/ 	.byte	0x00, 0xf4, 0x21, 0x00


	//----- nvinfo : EIATTR_SPARSE_MMA_MASK
	.align		4
.L_23:
        /*0078*/ 	.byte	0x03, 0x50
        /*007a*/ 	.short	0x0000


	//----- nvinfo : EIATTR_MAXREG_COUNT
	.align		4
        /*007c*/ 	.byte	0x03, 0x1b
        /*007e*/ 	.short	0x00ff


	//----- nvinfo : EIATTR_EXIT_INSTR_OFFSETS
	.align		4
        /*0080*/ 	.byte	0x04, 0x1c
        /*0082*/ 	.short	(.L_25 - .L_24)


	//   ....[0]....
.L_24:
        /*0084*/ 	.word	0x00000e10


	//----- nvinfo : EIATTR_REQNTID
	.align		4
.L_25:
        /*0088*/ 	.byte	0x04, 0x10
        /*008a*/ 	.short	(.L_27 - .L_26)
.L_26:
        /*008c*/ 	.word	0x00000080
        /*0090*/ 	.word	0x00000001
        /*0094*/ 	.word	0x00000001


	//----- nvinfo : EIATTR_CBANK_PARAM_SIZE
	.align		4
.L_27:
        /*0098*/ 	.byte	0x03, 0x19
        /*009a*/ 	.short	0x0034


	//----- nvinfo : EIATTR_PARAM_CBANK
	.align		4
        /*009c*/ 	.byte	0x04, 0x0a
        /*009e*/ 	.short	(.L_29 - .L_28)
	.align		4
.L_28:
        /*00a0*/ 	.word	index@(.nv.constant0.triton_poi_fused_cat_3)
        /*00a4*/ 	.short	0x0210
        /*00a6*/ 	.short	0x0034


	//----- nvinfo : EIATTR_SW_WAR
	.align		4
.L_29:
        /*00a8*/ 	.byte	0x04, 0x36
        /*00aa*/ 	.short	(.L_31 - .L_30)
.L_30:
        /*00ac*/ 	.word	0x00000008
.L_31:


//--------------------- .nv.callgraph             --------------------------
	.section	.nv.callgraph,"",@"SHT_CUDA_CALLGRAPH"
	.align	4
	.sectionentsize	8
	.align		4
        /*0000*/ 	.word	0x00000000
	.align		4
        /*0004*/ 	.word	0xffffffff
	.align		4
        /*0008*/ 	.word	0x00000000
	.align		4
        /*000c*/ 	.word	0xfffffffe
	.align		4
        /*0010*/ 	.word	0x00000000
	.align		4
        /*0014*/ 	.word	0xfffffffd
	.align		4
        /*0018*/ 	.word	0x00000000
	.align		4
        /*001c*/ 	.word	0xfffffffc


//--------------------- .text.triton_poi_fused_cat_3 --------------------------
	.section	.text.triton_poi_fused_cat_3,"ax",@progbits
	.align	128
        .global         triton_poi_fused_cat_3
        .type           triton_poi_fused_cat_3,@function
        .size           triton_poi_fused_cat_3,(.L_x_1 - triton_poi_fused_cat_3)
        .other          triton_poi_fused_cat_3,@"STO_CUDA_ENTRY STV_DEFAULT"
triton_poi_fused_cat_3:
.text.triton_poi_fused_cat_3:
[----:B------:R-:W-:Y:S01]  /*0000*/  LDC R1, c[0x0][0x28] ;  /* 0x00000a00ff017b82 */ /* 0x000fe20000000800 */
[----:B------:R-:W1:Y:S07]  /*0010*/  S2R R0, SR_TID.X ;  /* 0x0000000000007919 */ /* 0x000e6e0000002100 */
[----:B------:R-:W2:Y:S01]  /*0020*/  LDC.64 R28, c[0x0][0x218] ;  /* 0x00008600ff1c7b82 */ /* 0x000ea20000000a00 */
[----:B------:R-:W-:Y:S01]  /*0030*/  IMAD.MOV.U32 R19, RZ, RZ, RZ ;  /* 0x000000ffff137224 */ /* 0x000fe200078e00ff */
[----:B------:R-:W-:Y:S01]  /*0040*/  ULDC.64 UR4, c[0x0][0x208] ;  /* 0x0000820000047ab9 */ /* 0x000fe20000000a00 */
[----:B------:R-:W3:Y:S01]  /*0050*/  S2R R3, SR_CTAID.X ;  /* 0x0000000000037919 */ /* 0x000ee20000002500 */
[----:B------:R-:W-:-:S02]  /*0060*/  IMAD.MOV.U32 R11, RZ, RZ, RZ ;  /* 0x000000ffff0b7224 */ /* 0x000fc400078e00ff */
[----:B-1----:R-:W-:Y:S01]  /*0070*/  IMAD.SHL.U32 R0, R0, 0x4, RZ ;  /* 0x0000000400007824 */ /* 0x002fe200078e00ff */
[----:B---3--:R-:W-:-:S04]  /*0080*/  SHF.R.S32.HI R21, RZ, 0x15, R3 ;  /* 0x00000015ff157819 */ /* 0x008fc80000011403 */
[----:B------:R-:W-:Y:S02]  /*0090*/  LOP3.LUT R0, R0, 0x1fc, RZ, 0xc0, !PT ;  /* 0x000001fc00007812 */ /* 0x000fe400078ec0ff */
[----:B------:R-:W-:-:S03]  /*00a0*/  SGXT R21, R21, 0x1 ;  /* 0x000000011515781a */ /* 0x000fc60000000200 */
[----:B------:R-:W-:Y:S02]  /*00b0*/  IMAD R22, R3, 0x400, R0 ;  /* 0x0000040003167824 */ /* 0x000fe400078e0200 */
[----:B------:R-:W1:Y:S03]  /*00c0*/  LDC.64 R2, c[0x0][0x220] ;  /* 0x00008800ff027b82 */ /* 0x000e660000000a00 */
[----:B------:R-:W-:Y:S02]  /*00d0*/  LEA.HI R0, R21, R22, RZ, 0xc ;  /* 0x0000001615007211 */ /* 0x000fe400078f60ff */
[----:B------:R-:W-:Y:S02]  /*00e0*/  SHF.R.S32.HI R5, RZ, 0x1f, R22 ;  /* 0x0000001fff057819 */ /* 0x000fe40000011416 */
[----:B------:R-:W-:Y:S02]  /*00f0*/  SHF.R.S32.HI R17, RZ, 0xc, R0 ;  /* 0x0000000cff117819 */ /* 0x000fe40000011400 */
[----:B------:R-:W-:-:S02]  /*0100*/  LOP3.LUT R7, R0, 0xfffff000, RZ, 0xc0, !PT ;  /* 0xfffff00000077812 */ /* 0x000fc400078ec0ff */
[----:B------:R-:W-:Y:S02]  /*0110*/  LEA.HI R4, R17, R17, RZ, 0x6 ;  /* 0x0000001111047211 */ /* 0x000fe400078f30ff */
[----:B------:R-:W-:Y:S01]  /*0120*/  LEA.HI R18, R5, R22, RZ, 0x12 ;  /* 0x0000001605127211 */ /* 0x000fe200078f90ff */
[----:B------:R-:W-:Y:S01]  /*0130*/  IMAD.IADD R14, R22, 0x1, -R7 ;  /* 0x00000001160e7824 */ /* 0x000fe200078e0a07 */
[----:B------:R-:W-:Y:S02]  /*0140*/  LOP3.LUT R4, R4, 0xffffffc0, RZ, 0xc0, !PT ;  /* 0xffffffc004047812 */ /* 0x000fe400078ec0ff */
[----:B------:R-:W-:Y:S02]  /*0150*/  CS2R R6, SRZ ;  /* 0x0000000000067805 */ /* 0x000fe4000001ff00 */
[----:B------:R-:W-:Y:S01]  /*0160*/  SHF.R.S32.HI R13, RZ, 0x12, R18 ;  /* 0x00000012ff0d7819 */ /* 0x000fe20000011412 */
[----:B------:R-:W-:Y:S01]  /*0170*/  IMAD.IADD R17, R17, 0x1, -R4 ;  /* 0x0000000111117824 */ /* 0x000fe200078e0a04 */
[----:B------:R-:W-:-:S03]  /*0180*/  CS2R R4, SRZ ;  /* 0x0000000000047805 */ /* 0x000fc6000001ff00 */
[----:B------:R-:W-:Y:S02]  /*0190*/  IMAD R14, R13, 0x10000, R14 ;  /* 0x000100000d0e7824 */ /* 0x000fe400078e020e */
[C---:B------:R-:W-:Y:S01]  /*01a0*/  VIADD R9, R17.reuse, 0xffffffe0 ;  /* 0xffffffe011097836 */ /* 0x040fe20000000000 */
[----:B------:R-:W-:-:S03]  /*01b0*/  LOP3.LUT R0, R17, 0xfffffff0, RZ, 0xc0, !PT ;  /* 0xfffffff011007812 */ /* 0x000fc600078ec0ff */
[C---:B------:R-:W-:Y:S01]  /*01c0*/  IMAD R25, R9.reuse, 0x1000, R14 ;  /* 0x0000100009197824 */ /* 0x040fe200078e020e */
[----:B------:R-:W-:Y:S01]  /*01d0*/  ISETP.NE.AND P0, PT, R0, 0x20, PT ;  /* 0x000000200000780c */ /* 0x000fe20003f05270 */
[----:B-1----:R-:W-:-:S04]  /*01e0*/  IMAD.WIDE R8, R9, 0x4, R2 ;  /* 0x0000000409087825 */ /* 0x002fc800078e0202 */
[----:B--2---:R-:W-:-:S08]  /*01f0*/  IMAD.WIDE R24, R25, 0x4, R28 ;  /* 0x0000000419187825 */ /* 0x004fd000078e021c */
[----:B------:R-:W2:Y:S04]  /*0200*/  @!P0 LDG.E.128 R4, desc[UR4][R24.64] ;  /* 0x0000000418048981 */ /* 0x000ea8000c1e1d00 */
[----:B------:R-:W3:Y:S01]  /*0210*/  @!P0 LDG.E.EL R19, desc[UR4][R8.64] ;  /* 0x0000000408138981 */ /* 0x000ee2000c2e1900 */
[----:B------:R-:W-:-:S03]  /*0220*/  IMAD.MOV.U32 R15, RZ, RZ, RZ ;  /* 0x000000ffff0f7224 */ /* 0x000fc600078e00ff */
[----:B------:R-:W4:Y:S04]  /*0230*/  @!P0 LDG.E.EL R11, desc[UR4][R8.64] ;  /* 0x00000004080b8981 */ /* 0x000f28000c2e1900 */
[----:B------:R-:W5:Y:S01]  /*0240*/  @!P0 LDG.E.EL R15, desc[UR4][R8.64] ;  /* 0x00000004080f8981 */ /* 0x000f62000c2e1900 */
[----:B------:R-:W-:-:S06]  /*0250*/  IMAD.MOV.U32 R16, RZ, RZ, RZ ;  /* 0x000000ffff107224 */ /* 0x000fcc00078e00ff */
[----:B------:R1:W5:Y:S01]  /*0260*/  @!P0 LDG.E.EL R16, desc[UR4][R8.64] ;  /* 0x0000000408108981 */ /* 0x000362000c2e1900 */
[----:B------:R-:W-:-:S05]  /*0270*/  VIADD R12, R22, 0x200 ;  /* 0x00000200160c7836 */ /* 0x000fca0000000000 */
[----:B------:R-:W-:-:S04]  /*0280*/  LEA.HI R0, R21, R12, RZ, 0xc ;  /* 0x0000000c15007211 */ /* 0x000fc800078f60ff */
[----:B------:R-:W-:-:S04]  /*0290*/  SHF.R.S32.HI R23, RZ, 0xc, R0 ;  /* 0x0000000cff177819 */ /* 0x000fc80000011400 */
[----:B------:R-:W-:-:S04]  /*02a0*/  LEA.HI R10, R23, R23, RZ, 0x6 ;  /* 0x00000017170a7211 */ /* 0x000fc800078f30ff */
[----:B------:R-:W-:Y:S02]  /*02b0*/  LOP3.LUT R10, R10, 0xffffffc0, RZ, 0xc0, !PT ;  /* 0xffffffc00a0a7812 */ /* 0x000fe400078ec0ff */
[----:B------:R-:W-:-:S03]  /*02c0*/  SHF.R.S32.HI R21, RZ, 0x1f, R12 ;  /* 0x0000001fff157819 */ /* 0x000fc6000001140c */
[----:B------:R-:W-:Y:S01]  /*02d0*/  IMAD.IADD R23, R23, 0x1, -R10 ;  /* 0x0000000117177824 */ /* 0x000fe200078e0a0a */
[----:B------:R-:W-:Y:S02]  /*02e0*/  LEA.HI R21, R21, R12, RZ, 0x12 ;  /* 0x0000000c15157211 */ /* 0x000fe400078f90ff */
[----:B------:R-:W-:Y:S02]  /*02f0*/  LOP3.LUT R27, R0, 0xfffff000, RZ, 0xc0, !PT ;  /* 0xfffff000001b7812 */ /* 0x000fe400078ec0ff */
[----:B------:R-:W-:Y:S02]  /*0300*/  LOP3.LUT R10, R23, 0xfffffff0, RZ, 0xc0, !PT ;  /* 0xfffffff0170a7812 */ /* 0x000fe400078ec0ff */
[----:B-1----:R-:W-:Y:S02]  /*0310*/  LOP3.LUT R9, R21, 0xfffc0000, RZ, 0xc0, !PT ;  /* 0xfffc000015097812 */ /* 0x002fe400078ec0ff */
[----:B------:R-:W-:Y:S01]  /*0320*/  ISETP.NE.AND P2, PT, R10, 0x20, PT ;  /* 0x000000200a00780c */ /* 0x000fe20003f45270 */
[----:B------:R-:W-:Y:S01]  /*0330*/  IMAD.IADD R20, R12, 0x1, -R27 ;  /* 0x000000010c147824 */ /* 0x000fe200078e0a1b */
[----:B------:R-:W-:Y:S01]  /*0340*/  SHF.R.S32.HI R27, RZ, 0x12, R21 ;  /* 0x00000012ff1b7819 */ /* 0x000fe20000011415 */
[----:B------:R-:W-:Y:S01]  /*0350*/  VIADD R25, R23, 0xffffffe0 ;  /* 0xffffffe017197836 */ /* 0x000fe20000000000 */
[----:B------:R-:W-:Y:S01]  /*0360*/  LOP3.LUT R24, R18, 0xfffc0000, RZ, 0xc0, !PT ;  /* 0xfffc000012187812 */ /* 0x000fe200078ec0ff */
[----:B------:R-:W-:Y:S01]  /*0370*/  IMAD.IADD R12, R12, 0x1, -R9 ;  /* 0x000000010c0c7824 */ /* 0x000fe200078e0a09 */
[----:B------:R-:W-:Y:S01]  /*0380*/  CS2R R8, SRZ ;  /* 0x0000000000087805 */ /* 0x000fe2000001ff00 */
[----:B------:R-:W-:-:S02]  /*0390*/  IMAD.MOV.U32 R10, RZ, RZ, RZ ;  /* 0x000000ffff0a7224 */ /* 0x000fc400078e00ff */
[----:B------:R-:W-:Y:S02]  /*03a0*/  IMAD.MOV.U32 R0, RZ, RZ, RZ ;  /* 0x000000ffff007224 */ /* 0x000fe400078e00ff */
[----:B------:R-:W-:-:S04]  /*03b0*/  IMAD.WIDE R2, R25, 0x4, R2 ;  /* 0x0000000419027825 */ /* 0x000fc800078e0202 */
[----:B------:R-:W-:Y:S01]  /*03c0*/  IMAD R18, R27, 0x10000, R20 ;  /* 0x000100001b127824 */ /* 0x000fe200078e0214 */
[----:B------:R-:W5:Y:S01]  /*03d0*/  @!P2 LDG.E.EL R10, desc[UR4][R2.64] ;  /* 0x00000004020aa981 */ /* 0x000f62000c2e1900 */
[----:B------:R-:W1:Y:S03]  /*03e0*/  LDC.64 R20, c[0x0][0x230] ;  /* 0x00008c00ff147b82 */ /* 0x000e660000000a00 */
[----:B------:R-:W5:Y:S04]  /*03f0*/  @!P2 LDG.E.EL R0, desc[UR4][R2.64] ;  /* 0x000000040200a981 */ /* 0x000f68000c2e1900 */
[----:B------:R-:W5:Y:S04]  /*0400*/  @!P2 LDG.E.EL R9, desc[UR4][R2.64] ;  /* 0x000000040209a981 */ /* 0x000f68000c2e1900 */
[----:B------:R3:W5:Y:S01]  /*0410*/  @!P2 LDG.E.EL R8, desc[UR4][R2.64] ;  /* 0x000000040208a981 */ /* 0x000762000c2e1900 */
[----:B------:R-:W-:Y:S01]  /*0420*/  ISETP.GT.AND P1, PT, R17, 0x2f, PT ;  /* 0x0000002f1100780c */ /* 0x000fe20003f24270 */
[----:B------:R-:W-:-:S02]  /*0430*/  IMAD.IADD R24, R22, 0x1, -R24 ;  /* 0x0000000116187824 */ /* 0x000fc400078e0a18 */
[----:B------:R-:W-:Y:S02]  /*0440*/  IMAD R25, R25, 0x1000, R18 ;  /* 0x0000100019197824 */ /* 0x000fe400078e0212 */
[----:B------:R-:W-:Y:S02]  /*0450*/  IMAD R13, R13, 0x20000, R24 ;  /* 0x000200000d0d7824 */ /* 0x000fe400078e0218 */
[----:B------:R-:W-:Y:S01]  /*0460*/  IMAD R12, R27, 0x20000, R12 ;  /* 0x000200001b0c7824 */ /* 0x000fe200078e020c */
[----:B------:R-:W-:Y:S01]  /*0470*/  CS2R R26, SRZ ;  /* 0x00000000001a7805 */ /* 0x000fe2000001ff00 */
[----:B------:R-:W-:Y:S01]  /*0480*/  IMAD.WIDE R28, R25, 0x4, R28 ;  /* 0x00000004191c7825 */ /* 0x000fe200078e021c */
[----:B------:R-:W-:Y:S02]  /*0490*/  CS2R R24, SRZ ;  /* 0x0000000000187805 */ /* 0x000fe4000001ff00 */
[----:B------:R-:W-:Y:S02]  /*04a0*/  ISETP.GT.AND P4, PT, R23, 0x2f, PT ;  /* 0x0000002f1700780c */ /* 0x000fe40003f84270 */
[----:B------:R-:W-:-:S02]  /*04b0*/  ISETP.GE.AND P3, PT, R17, 0x20, PT ;  /* 0x000000201100780c */ /* 0x000fc40003f66270 */
[----:B--2---:R-:W-:Y:S02]  /*04c0*/  SEL R7, R7, RZ, !P0 ;  /* 0x000000ff07077207 */ /* 0x004fe40004000000 */
[----:B---3--:R-:W-:-:S04]  /*04d0*/  SEL R2, R19, RZ, !P0 ;  /* 0x000000ff13027207 */ /* 0x008fc80004000000 */
[----:B------:R-:W-:Y:S02]  /*04e0*/  FSETP.GT.AND P5, PT, R7, -R2, PT ;  /* 0x800000020700720b */ /* 0x000fe40003fa4000 */
[----:B----4-:R-:W-:Y:S02]  /*04f0*/  SEL R11, R11, RZ, !P0 ;  /* 0x000000ff0b0b7207 */ /* 0x010fe40004000000 */
[----:B------:R-:W-:Y:S01]  /*0500*/  SEL R6, R6, RZ, !P0 ;  /* 0x000000ff06067207 */ /* 0x000fe20004000000 */
[----:B------:R-:W-:-:S03]  /*0510*/  FADD R2, R7, R2 ;  /* 0x0000000207027221 */ /* 0x000fc60000000000 */
[C---:B------:R-:W-:Y:S02]  /*0520*/  FSETP.GT.AND P6, PT, R6.reuse, -R11, PT ;  /* 0x8000000b0600720b */ /* 0x040fe40003fc4000 */
[----:B-----5:R-:W-:Y:S02]  /*0530*/  SEL R15, R15, RZ, !P0 ;  /* 0x000000ff0f0f7207 */ /* 0x020fe40004000000 */
[----:B------:R-:W-:Y:S01]  /*0540*/  SEL R5, R5, RZ, !P0 ;  /* 0x000000ff05057207 */ /* 0x000fe20004000000 */
[----:B------:R-:W-:Y:S01]  /*0550*/  FADD R3, R6, R11 ;  /* 0x0000000b06037221 */ /* 0x000fe20000000000 */
[----:B------:R-:W-:Y:S02]  /*0560*/  IMAD R11, R17, 0x1000, R14 ;  /* 0x00001000110b7824 */ /* 0x000fe400078e020e */
[----:B------:R-:W-:Y:S01]  /*0570*/  @!P5 FMUL R2, R2, 0.20000000298023223877 ;  /* 0x3e4ccccd0202d820 */ /* 0x000fe20000400000 */
[----:B------:R-:W-:Y:S01]  /*0580*/  IMAD.MOV.U32 R14, RZ, RZ, RZ ;  /* 0x000000ffff0e7224 */ /* 0x000fe200078e00ff */
[----:B------:R-:W-:Y:S01]  /*0590*/  FSETP.GT.AND P5, PT, R5, -R15, PT ;  /* 0x8000000f0500720b */ /* 0x000fe20003fa4000 */
[----:B-1----:R-:W-:-:S04]  /*05a0*/  IMAD.WIDE R6, R17, 0x4, R20 ;  /* 0x0000000411067825 */ /* 0x002fc800078e0214 */
[----:B------:R-:W-:Y:S01]  /*05b0*/  FADD R17, R5, R15 ;  /* 0x0000000f05117221 */ /* 0x000fe20000000000 */
[----:B------:R-:W-:Y:S01]  /*05c0*/  @!P6 FMUL R3, R3, 0.20000000298023223877 ;  /* 0x3e4ccccd0303e820 */ /* 0x000fe20000400000 */
[C---:B------:R-:W-:Y:S01]  /*05d0*/  IMAD R19, R23.reuse, 0x1000, R18 ;  /* 0x0000100017137824 */ /* 0x040fe200078e0212 */
[----:B------:R-:W2:Y:S01]  /*05e0*/  @P1 LDG.E.EL R27, desc[UR4][R6.64+-0xc0] ;  /* 0xffff4004061b1981 */ /* 0x000ea2000c2e1900 */
[----:B------:R-:W-:Y:S01]  /*05f0*/  ISETP.GE.AND P6, PT, R23, 0x20, PT ;  /* 0x000000201700780c */ /* 0x000fe20003fc6270 */
[----:B------:R-:W-:Y:S02]  /*0600*/  IMAD.MOV.U32 R15, RZ, RZ, RZ ;  /* 0x000000ffff0f7224 */ /* 0x000fe400078e00ff */
[----:B------:R-:W3:Y:S01]  /*0610*/  @P1 LDG.E.EL R24, desc[UR4][R6.64+-0xc0] ;  /* 0xffff400406181981 */ /* 0x000ee2000c2e1900 */
[----:B------:R-:W-:-:S03]  /*0620*/  SEL R4, R4, RZ, !P0 ;  /* 0x000000ff04047207 */ /* 0x000fc60004000000 */
[----:B------:R-:W4:Y:S01]  /*0630*/  @P1 LDG.E.EL R26, desc[UR4][R6.64+-0xc0] ;  /* 0xffff4004061a1981 */ /* 0x000f22000c2e1900 */
[----:B------:R-:W-:-:S03]  /*0640*/  SEL R5, R16, RZ, !P0 ;  /* 0x000000ff10057207 */ /* 0x000fc60004000000 */
[----:B------:R1:W5:Y:S01]  /*0650*/  @P1 LDG.E.EL R14, desc[UR4][R6.64+-0xc0] ;  /* 0xffff4004060e1981 */ /* 0x000362000c2e1900 */
[----:B------:R-:W-:Y:S01]  /*0660*/  @!P5 FMUL R17, R17, 0.20000000298023223877 ;  /* 0x3e4ccccd1111d820 */ /* 0x000fe20000400000 */
[----:B------:R-:W-:Y:S01]  /*0670*/  FSETP.GT.AND P5, PT, R4, -R5, PT ;  /* 0x800000050400720b */ /* 0x000fe20003fa4000 */
[----:B-1----:R-:W-:-:S04]  /*0680*/  IMAD.WIDE R6, R23, 0x4, R20 ;  /* 0x0000000417067825 */ /* 0x002fc800078e0214 */
[----:B------:R-:W-:Y:S01]  /*0690*/  IMAD.MOV.U32 R23, RZ, RZ, RZ ;  /* 0x000000ffff177224 */ /* 0x000fe200078e00ff */
[----:B------:R-:W2:Y:S01]  /*06a0*/  @P4 LDG.E.EL R25, desc[UR4][R6.64+-0xc0] ;  /* 0xffff400406194981 */ /* 0x000ea2000c2e1900 */
[----:B------:R-:W-:Y:S02]  /*06b0*/  IMAD.MOV.U32 R21, RZ, RZ, RZ ;  /* 0x000000ffff157224 */ /* 0x000fe400078e00ff */
[----:B------:R-:W-:Y:S01]  /*06c0*/  FADD R20, R4, R5 ;  /* 0x0000000504147221 */ /* 0x000fe20000000000 */
[----:B------:R-:W-:Y:S01]  /*06d0*/  CS2R R4, SRZ ;  /* 0x0000000000047805 */ /* 0x000fe2000001ff00 */
[----:B------:R-:W2:Y:S04]  /*06e0*/  @P4 LDG.E.EL R15, desc[UR4][R6.64+-0xc0] ;  /* 0xffff4004060f4981 */ /* 0x000ea8000c2e1900 */
[----:B------:R-:W2:Y:S04]  /*06f0*/  @P4 LDG.E.EL R23, desc[UR4][R6.64+-0xc0] ;  /* 0xffff400406174981 */ /* 0x000ea8000c2e1900 */
[----:B------:R1:W2:Y:S02]  /*0700*/  @P4 LDG.E.EL R21, desc[UR4][R6.64+-0xc0] ;  /* 0xffff400406154981 */ /* 0x0002a4000c2e1900 */
[----:B-1----:R-:W-:-:S06]  /*0710*/  CS2R R6, SRZ ;  /* 0x0000000000067805 */ /* 0x002fcc000001ff00 */
[----:B------:R1:W2:Y:S01]  /*0720*/  @!P2 LDG.E.128 R4, desc[UR4][R28.64] ;  /* 0x000000041c04a981 */ /* 0x0002a2000c1e1d00 */
[----:B------:R-:W-:Y:S01]  /*0730*/  SEL R0, R0, RZ, !P2 ;  /* 0x000000ff00007207 */ /* 0x000fe20005000000 */
[----:B------:R-:W-:Y:S01]  /*0740*/  @!P5 FMUL R20, R20, 0.20000000298023223877 ;  /* 0x3e4ccccd1414d820 */ /* 0x000fe20000400000 */
[----:B------:R-:W-:Y:S01]  /*0750*/  SEL R9, R9, RZ, !P2 ;  /* 0x000000ff09097207 */ /* 0x000fe20005000000 */
[----:B-1----:R-:W1:Y:S01]  /*0760*/  LDC.64 R28, c[0x0][0x228] ;  /* 0x00008a00ff1c7b82 */ /* 0x002e620000000a00 */
[----:B--2---:R-:W-:-:S04]  /*0770*/  SEL R5, R5, RZ, !P2 ;  /* 0x000000ff05057207 */ /* 0x004fc80005000000 */
[C---:B------:R-:W-:Y:S01]  /*0780*/  FSETP.GT.AND P5, PT, R5.reuse, -R0, PT ;  /* 0x800000000500720b */ /* 0x040fe20003fa4000 */
[----:B------:R-:W-:Y:S01]  /*0790*/  FADD R0, R5, R0 ;  /* 0x0000000005007221 */ /* 0x000fe20000000000 */
[----:B------:R-:W-:Y:S02]  /*07a0*/  SEL R5, R10, RZ, !P2 ;  /* 0x000000ff0a057207 */ /* 0x000fe40005000000 */
[----:B------:R-:W-:-:S09]  /*07b0*/  SEL R4, R4, RZ, !P2 ;  /* 0x000000ff04047207 */ /* 0x000fd20005000000 */
[----:B------:R-:W-:Y:S01]  /*07c0*/  @!P5 FMUL R0, R0, 0.20000000298023223877 ;  /* 0x3e4ccccd0000d820 */ /* 0x000fe20000400000 */
[C---:B------:R-:W-:Y:S01]  /*07d0*/  FSETP.GT.AND P5, PT, R4.reuse, -R5, PT ;  /* 0x800000050400720b */ /* 0x040fe20003fa4000 */
[----:B------:R-:W-:Y:S01]  /*07e0*/  FADD R16, R4, R5 ;  /* 0x0000000504107221 */ /* 0x000fe20000000000 */
[----:B------:R-:W-:-:S11]  /*07f0*/  SEL R6, R6, RZ, !P2 ;  /* 0x000000ff06067207 */ /* 0x000fd60005000000 */
[----:B------:R-:W-:Y:S01]  /*0800*/  @!P5 FMUL R16, R16, 0.20000000298023223877 ;  /* 0x3e4ccccd1010d820 */ /* 0x000fe20000400000 */
[C---:B------:R-:W-:Y:S01]  /*0810*/  FSETP.GT.AND P5, PT, R6.reuse, -R9, PT ;  /* 0x800000090600720b */ /* 0x040fe20003fa4000 */
[----:B------:R-:W-:Y:S01]  /*0820*/  FADD R18, R6, R9 ;  /* 0x0000000906127221 */ /* 0x000fe20000000000 */
[----:B------:R-:W-:Y:S02]  /*0830*/  SEL R4, R7, RZ, !P2 ;  /* 0x000000ff07047207 */ /* 0x000fe40005000000 */
[----:B------:R-:W-:Y:S01]  /*0840*/  SEL R9, R8, RZ, !P2 ;  /* 0x000000ff08097207 */ /* 0x000fe20005000000 */
[----:B------:R-:W-:Y:S02]  /*0850*/  VIADD R5, R11, 0xfffd0000 ;  /* 0xfffd00000b057836 */ /* 0x000fe40000000000 */
[----:B------:R-:W-:Y:S01]  /*0860*/  VIADD R7, R19, 0xfffd0000 ;  /* 0xfffd000013077836 */ /* 0x000fe20000000000 */
[----:B------:R-:W-:Y:S01]  /*0870*/  CS2R R10, SRZ ;  /* 0x00000000000a7805 */ /* 0x000fe2000001ff00 */
[----:B------:R-:W-:-:S04]  /*0880*/  FADD R19, R4, R9 ;  /* 0x0000000904137221 */ /* 0x000fc80000000000 */
[----:B------:R-:W-:Y:S01]  /*0890*/  @!P5 FMUL R18, R18, 0.20000000298023223877 ;  /* 0x3e4ccccd1212d820 */ /* 0x000fe20000400000 */
[----:B------:R-:W-:Y:S02]  /*08a0*/  FSETP.GT.AND P5, PT, R4, -R9, PT ;  /* 0x800000090400720b */ /* 0x000fe40003fa4000 */
[----:B------:R-:W-:Y:S01]  /*08b0*/  CS2R R8, SRZ ;  /* 0x0000000000087805 */ /* 0x000fe2000001ff00 */
[----:B-1----:R-:W-:-:S05]  /*08c0*/  IMAD.WIDE R4, R5, 0x4, R28 ;  /* 0x0000000405047825 */ /* 0x002fca00078e021c */
[----:B------:R4:W2:Y:S01]  /*08d0*/  @P1 LDG.E.128 R8, desc[UR4][R4.64] ;  /* 0x0000000404081981 */ /* 0x0008a2000c1e1d00 */
[----:B------:R-:W-:-:S04]  /*08e0*/  SEL R27, R27, RZ, P1 ;  /* 0x000000ff1b1b7207 */ /* 0x000fc80000800000 */
[----:B------:R-:W-:Y:S01]  /*08f0*/  @!P5 FMUL R19, R19, 0.20000000298023223877 ;  /* 0x3e4ccccd1313d820 */ /* 0x000fe20000400000 */
[----:B---3--:R-:W-:Y:S02]  /*0900*/  SEL R24, R24, RZ, P1 ;  /* 0x000000ff18187207 */ /* 0x008fe40000800000 */
[----:B----4-:R-:W-:Y:S01]  /*0910*/  SEL R5, R26, RZ, P1 ;  /* 0x000000ff1a057207 */ /* 0x010fe20000800000 */
[----:B------:R-:W-:Y:S01]  /*0920*/  IMAD.WIDE R28, R7, 0x4, R28 ;  /* 0x00000004071c7825 */ /* 0x000fe200078e021c */
[----:B------:R-:W-:Y:S02]  /*0930*/  CS2R R6, SRZ ;  /* 0x0000000000067805 */ /* 0x000fe4000001ff00 */
[----:B--2---:R-:W-:-:S04]  /*0940*/  SEL R8, R8, RZ, P1 ;  /* 0x000000ff08087207 */ /* 0x004fc80000800000 */
[C---:B------:R-:W-:Y:S01]  /*0950*/  FSETP.GT.AND P5, PT, R8.reuse, -R27, PT ;  /* 0x8000001b0800720b */ /* 0x040fe20003fa4000 */
[----:B------:R-:W-:Y:S01]  /*0960*/  FADD R8, R8, R27 ;  /* 0x0000001b08087221 */ /* 0x000fe20000000000 */
[----:B------:R-:W-:-:S11]  /*0970*/  SEL R9, R9, RZ, P1 ;  /* 0x000000ff09097207 */ /* 0x000fd60000800000 */
[----:B------:R-:W-:Y:S01]  /*0980*/  @!P5 FMUL R8, R8, 0.20000000298023223877 ;  /* 0x3e4ccccd0808d820 */ /* 0x000fe20000400000 */
[C---:B------:R-:W-:Y:S01]  /*0990*/  FSETP.GT.AND P5, PT, R9.reuse, -R24, PT ;  /* 0x800000180900720b */ /* 0x040fe20003fa4000 */
[----:B------:R-:W-:Y:S01]  /*09a0*/  FADD R9, R9, R24 ;  /* 0x0000001809097221 */ /* 0x000fe20000000000 */
[----:B------:R-:W-:-:S05]  /*09b0*/  SEL R10, R10, RZ, P1 ;  /* 0x000000ff0a0a7207 */ /* 0x000fca0000800000 */
[----:B------:R-:W-:-:S06]  /*09c0*/  FADD R24, R10, R5 ;  /* 0x000000050a187221 */ /* 0x000fcc0000000000 */
[----:B------:R-:W-:Y:S01]  /*09d0*/  @!P5 FMUL R9, R9, 0.20000000298023223877 ;  /* 0x3e4ccccd0909d820 */ /* 0x000fe20000400000 */
[----:B------:R-:W-:Y:S02]  /*09e0*/  FSETP.GT.AND P5, PT, R10, -R5, PT ;  /* 0x800000050a00720b */ /* 0x000fe40003fa4000 */
[----:B------:R-:W-:-:S06]  /*09f0*/  CS2R R4, SRZ ;  /* 0x0000000000047805 */ /* 0x000fcc000001ff00 */
[----:B------:R1:W2:Y:S01]  /*0a00*/  @P4 LDG.E.128 R4, desc[UR4][R28.64] ;  /* 0x000000041c044981 */ /* 0x0002a2000c1e1d00 */
[----:B------:R-:W-:Y:S02]  /*0a10*/  SEL R11, R11, RZ, P1 ;  /* 0x000000ff0b0b7207 */ /* 0x000fe40000800000 */
[----:B-----5:R-:W-:Y:S02]  /*0a20*/  SEL R14, R14, RZ, P1 ;  /* 0x000000ff0e0e7207 */ /* 0x020fe40000800000 */
[----:B------:R-:W-:Y:S02]  /*0a30*/  @!P5 FMUL R24, R24, 0.20000000298023223877 ;  /* 0x3e4ccccd1818d820 */ /* 0x000fe40000400000 */
[C---:B------:R-:W-:Y:S01]  /*0a40*/  FSETP.GT.AND P5, PT, R11.reuse, -R14, PT ;  /* 0x8000000e0b00720b */ /* 0x040fe20003fa4000 */
[----:B------:R-:W-:Y:S01]  /*0a50*/  FADD R26, R11, R14 ;  /* 0x0000000e0b1a7221 */ /* 0x000fe20000000000 */
[----:B-1----:R-:W1:Y:S01]  /*0a60*/  LDC.64 R28, c[0x0][0x210] ;  /* 0x00008400ff1c7b82 */ /* 0x002e620000000a00 */
[----:B------:R-:W-:-:S10]  /*0a70*/  SEL R25, R25, RZ, P4 ;  /* 0x000000ff19197207 */ /* 0x000fd40002000000 */
[----:B------:R-:W-:Y:S01]  /*0a80*/  @!P5 FMUL R26, R26, 0.20000000298023223877 ;  /* 0x3e4ccccd1a1ad820 */ /* 0x000fe20000400000 */
[----:B------:R-:W-:Y:S02]  /*0a90*/  SEL R10, R15, RZ, P4 ;  /* 0x000000ff0f0a7207 */ /* 0x000fe40002000000 */
[----:B------:R-:W-:Y:S02]  /*0aa0*/  @P0 FSEL R20, R8, RZ, P1 ;  /* 0x000000ff08140208 */ /* 0x000fe40000800000 */
[----:B------:R-:W-:Y:S02]  /*0ab0*/  @P0 FSEL R17, R9, RZ, P1 ;  /* 0x000000ff09110208 */ /* 0x000fe40000800000 */
[----:B------:R-:W-:Y:S01]  /*0ac0*/  CS2R R8, SRZ ;  /* 0x0000000000087805 */ /* 0x000fe2000001ff00 */
[----:B-1----:R-:W-:-:S04]  /*0ad0*/  IMAD.WIDE R14, R13, 0x4, R28 ;  /* 0x000000040d0e7825 */ /* 0x002fc800078e021c */
        /* <DEDUP_REMOVED lines=9> */
[----:B------:R-:W-:-:S06]  /*0b70*/  CS2R R10, SRZ ;  /* 0x00000000000a7805 */ /* 0x000fcc000001ff00 */
[----:B------:R1:W2:Y:S02]  /*0b80*/  @!P3 LDG.E.128 R8, desc[UR4][R14.64] ;  /* 0x000000040e08b981 */ /* 0x0002a4000c1e1d00 */
[----:B-1----:R-:W-:Y:S02]  /*0b90*/  IMAD.MOV.U32 R14, RZ, RZ, RZ ;  /* 0x000000ffff0e7224 */ /* 0x002fe400078e00ff */
[----:B------:R-:W-:-:S06]  /*0ba0*/  IMAD.MOV.U32 R15, RZ, RZ, RZ ;  /* 0x000000ffff0f7224 */ /* 0x000fcc00078e00ff */
[----:B------:R1:W3:Y:S01]  /*0bb0*/  @!P6 LDG.E.128 R12, desc[UR4][R28.64] ;  /* 0x000000041c0ce981 */ /* 0x0002e2000c1e1d00 */
[----:B------:R-:W-:Y:S02]  /*0bc0*/  SEL R23, R23, RZ, P4 ;  /* 0x000000ff17177207 */ /* 0x000fe40002000000 */
[----:B------:R-:W-:Y:S01]  /*0bd0*/  SEL R6, R6, RZ, P4 ;  /* 0x000000ff06067207 */ /* 0x000fe20002000000 */
[----:B------:R-:W-:-:S03]  /*0be0*/  @!P5 FMUL R5, R5, 0.20000000298023223877 ;  /* 0x3e4ccccd0505d820 */ /* 0x000fc60000400000 */
[C---:B------:R-:W-:Y:S01]  /*0bf0*/  FSETP.GT.AND P5, PT, R6.reuse, -R23, PT ;  /* 0x800000170600720b */ /* 0x040fe20003fa4000 */
[----:B------:R-:W-:Y:S01]  /*0c00*/  FADD R6, R6, R23 ;  /* 0x0000001706067221 */ /* 0x000fe20000000000 */
[----:B------:R-:W-:Y:S01]  /*0c10*/  SEL R7, R7, RZ, P4 ;  /* 0x000000ff07077207 */ /* 0x000fe20002000000 */
[----:B-1----:R-:W1:Y:S01]  /*0c20*/  LDC.64 R28, c[0x0][0x238] ;  /* 0x00008e00ff1c7b82 */ /* 0x002e620000000a00 */
[----:B------:R-:W-:-:S09]  /*0c30*/  SEL R21, R21, RZ, P4 ;  /* 0x000000ff15157207 */ /* 0x000fd20002000000 */
[----:B------:R-:W-:Y:S01]  /*0c40*/  @!P5 FMUL R6, R6, 0.20000000298023223877 ;  /* 0x3e4ccccd0606d820 */ /* 0x000fe20000400000 */
[C---:B------:R-:W-:Y:S01]  /*0c50*/  FSETP.GT.AND P5, PT, R7.reuse, -R21, PT ;  /* 0x800000150700720b */ /* 0x040fe20003fa4000 */
[----:B------:R-:W-:Y:S01]  /*0c60*/  FADD R21, R7, R21 ;  /* 0x0000001507157221 */ /* 0x000fe20000000000 */
[----:B------:R-:W-:Y:S02]  /*0c70*/  @P2 FSEL R0, R5, RZ, P4 ;  /* 0x000000ff05002208 */ /* 0x000fe40002000000 */
[----:B------:R-:W-:Y:S02]  /*0c80*/  @P2 FSEL R18, R6, RZ, P4 ;  /* 0x000000ff06122208 */ /* 0x000fe40002000000 */
[----:B------:R-:W-:Y:S02]  /*0c90*/  @P0 FSEL R3, R24, RZ, P1 ;  /* 0x000000ff18030208 */ /* 0x000fe40000800000 */
[----:B------:R-:W-:-:S05]  /*0ca0*/  @P0 FSEL R2, R26, RZ, P1 ;  /* 0x000000ff1a020208 */ /* 0x000fca0000800000 */
[----:B------:R-:W-:Y:S01]  /*0cb0*/  @!P5 FMUL R21, R21, 0.20000000298023223877 ;  /* 0x3e4ccccd1515d820 */ /* 0x000fe20000400000 */
[----:B------:R-:W-:-:S04]  /*0cc0*/  @P2 FSEL R16, R4, RZ, P4 ;  /* 0x000000ff04102208 */ /* 0x000fc80002000000 */
[----:B------:R-:W-:Y:S01]  /*0cd0*/  @P2 FSEL R19, R21, RZ, P4 ;  /* 0x000000ff15132208 */ /* 0x000fe20002000000 */
[----:B-1----:R-:W-:Y:S01]  /*0ce0*/  IMAD.WIDE R28, R22, 0x4, R28 ;  /* 0x00000004161c7825 */ /* 0x002fe200078e021c */
[----:B--2---:R-:W-:Y:S02]  /*0cf0*/  SEL R5, R8, RZ, !P3 ;  /* 0x000000ff08057207 */ /* 0x004fe40005800000 */
[----:B------:R-:W-:Y:S02]  /*0d00*/  SEL R6, R9, RZ, !P3 ;  /* 0x000000ff09067207 */ /* 0x000fe40005800000 */
[----:B------:R-:W-:Y:S02]  /*0d10*/  SEL R7, R11, RZ, !P3 ;  /* 0x000000ff0b077207 */ /* 0x000fe40005800000 */
[----:B------:R-:W-:Y:S02]  /*0d20*/  SEL R10, R10, RZ, !P3 ;  /* 0x000000ff0a0a7207 */ /* 0x000fe40005800000 */
[----:B------:R-:W-:-:S02]  /*0d30*/  SEL R4, R5, R20, !P3 ;  /* 0x0000001405047207 */ /* 0x000fc40005800000 */
[----:B------:R-:W-:Y:S02]  /*0d40*/  SEL R5, R6, R17, !P3 ;  /* 0x0000001106057207 */ /* 0x000fe40005800000 */
[----:B------:R-:W-:Y:S02]  /*0d50*/  SEL R6, R10, R3, !P3 ;  /* 0x000000030a067207 */ /* 0x000fe40005800000 */
[----:B------:R-:W-:Y:S02]  /*0d60*/  SEL R7, R7, R2, !P3 ;  /* 0x0000000207077207 */ /* 0x000fe40005800000 */
[----:B---3--:R-:W-:Y:S02]  /*0d70*/  SEL R9, R12, RZ, !P6 ;  /* 0x000000ff0c097207 */ /* 0x008fe40007000000 */
[----:B------:R-:W-:Y:S02]  /*0d80*/  SEL R13, R13, RZ, !P6 ;  /* 0x000000ff0d0d7207 */ /* 0x000fe40007000000 */
[----:B------:R-:W-:-:S02]  /*0d90*/  SEL R11, R14, RZ, !P6 ;  /* 0x000000ff0e0b7207 */ /* 0x000fc40007000000 */
[----:B------:R-:W-:Y:S02]  /*0da0*/  SEL R8, R15, RZ, !P6 ;  /* 0x000000ff0f087207 */ /* 0x000fe40007000000 */
[----:B------:R-:W-:Y:S02]  /*0db0*/  SEL R16, R9, R16, !P6 ;  /* 0x0000001009107207 */ /* 0x000fe40007000000 */
[----:B------:R-:W-:Y:S02]  /*0dc0*/  SEL R17, R13, R0, !P6 ;  /* 0x000000000d117207 */ /* 0x000fe40007000000 */
[----:B------:R-:W-:Y:S02]  /*0dd0*/  SEL R18, R11, R18, !P6 ;  /* 0x000000120b127207 */ /* 0x000fe40007000000 */
[----:B------:R-:W-:Y:S01]  /*0de0*/  SEL R19, R8, R19, !P6 ;  /* 0x0000001308137207 */ /* 0x000fe20007000000 */
[----:B------:R-:W-:Y:S04]  /*0df0*/  STG.E.128 desc[UR4][R28.64], R4 ;  /* 0x000000041c007986 */ /* 0x000fe8000c101d04 */
[----:B------:R-:W-:Y:S01]  /*0e00*/  STG.E.128 desc[UR4][R28.64+0x800], R16 ;  /* 0x000800101c007986 */ /* 0x000fe2000c101d04 */
[----:B------:R-:W-:Y:S05]  /*0e10*/  EXIT ;  /* 0x000000000000794d */ /* 0x000fea0003800000 */
.L_x_0:
[----:B------:R-:W-:-:S00]  /*0e20*/  BRA `(.L_x_0) ;  /* 0xfffffffc00fc7947 */ /* 0x000fc0000383ffff */
[----:B------:R-:W-:-:S00]  /*0e30*/  NOP ;  /* 0x0000000000007918 */ /* 0x000fc00000000000 */
        /* <DEDUP_REMOVED lines=12> */
.L_x_1:


//--------------------- .nv.constant0.triton_poi_fused_cat_3 --------------------------
	.section	.nv.constant0.triton_poi_fused_cat_3,"a",@progbits
	.sectionflags	@""
	.align	4
.nv.constant0.triton_poi_fused_cat_3:
	.zero		580
